//
// Generated by NVIDIA NVVM Compiler
//
// Compiler Build ID: CL-36424714
// Cuda compilation tools, release 13.0, V13.0.88
// Based on NVVM 20.0.0
//

.version 9.0
.target sm_100
.address_size 64

	// .globl	_Z18initializeSynapsesiifPfPiS0_S_S0_
.global .align 1 .b8 _ZN34_INTERNAL_761bbc73_4_k_cu_393babc24cuda3std3__45__cpo5beginE[1];
.global .align 1 .b8 _ZN34_INTERNAL_761bbc73_4_k_cu_393babc24cuda3std3__45__cpo3endE[1];
.global .align 1 .b8 _ZN34_INTERNAL_761bbc73_4_k_cu_393babc24cuda3std3__45__cpo6cbeginE[1];
.global .align 1 .b8 _ZN34_INTERNAL_761bbc73_4_k_cu_393babc24cuda3std3__45__cpo4cendE[1];
.global .align 1 .b8 _ZN34_INTERNAL_761bbc73_4_k_cu_393babc24cuda3std3__45__cpo6rbeginE[1];
.global .align 1 .b8 _ZN34_INTERNAL_761bbc73_4_k_cu_393babc24cuda3std3__45__cpo4rendE[1];
.global .align 1 .b8 _ZN34_INTERNAL_761bbc73_4_k_cu_393babc24cuda3std3__45__cpo7crbeginE[1];
.global .align 1 .b8 _ZN34_INTERNAL_761bbc73_4_k_cu_393babc24cuda3std3__45__cpo5crendE[1];
.global .align 1 .b8 _ZN34_INTERNAL_761bbc73_4_k_cu_393babc24cuda3std3__436_GLOBAL__N__761bbc73_4_k_cu_393babc26ignoreE[1];
.global .align 1 .b8 _ZN34_INTERNAL_761bbc73_4_k_cu_393babc24cuda3std3__419piecewise_constructE[1];
.global .align 1 .b8 _ZN34_INTERNAL_761bbc73_4_k_cu_393babc24cuda3std3__48in_placeE[1];
.global .align 1 .b8 _ZN34_INTERNAL_761bbc73_4_k_cu_393babc24cuda3std3__420unreachable_sentinelE[1];
.global .align 1 .b8 _ZN34_INTERNAL_761bbc73_4_k_cu_393babc24cuda3std3__47nulloptE[1];
.global .align 1 .b8 _ZN34_INTERNAL_761bbc73_4_k_cu_393babc24cuda3std3__48unexpectE[1];
.global .align 1 .b8 _ZN34_INTERNAL_761bbc73_4_k_cu_393babc24cuda3std6ranges3__45__cpo4swapE[1];
.global .align 1 .b8 _ZN34_INTERNAL_761bbc73_4_k_cu_393babc24cuda3std6ranges3__45__cpo9iter_moveE[1];
.global .align 1 .b8 _ZN34_INTERNAL_761bbc73_4_k_cu_393babc24cuda3std6ranges3__45__cpo5beginE[1];
.global .align 1 .b8 _ZN34_INTERNAL_761bbc73_4_k_cu_393babc24cuda3std6ranges3__45__cpo3endE[1];
.global .align 1 .b8 _ZN34_INTERNAL_761bbc73_4_k_cu_393babc24cuda3std6ranges3__45__cpo6cbeginE[1];
.global .align 1 .b8 _ZN34_INTERNAL_761bbc73_4_k_cu_393babc24cuda3std6ranges3__45__cpo4cendE[1];
.global .align 1 .b8 _ZN34_INTERNAL_761bbc73_4_k_cu_393babc24cuda3std6ranges3__45__cpo7advanceE[1];
.global .align 1 .b8 _ZN34_INTERNAL_761bbc73_4_k_cu_393babc24cuda3std6ranges3__45__cpo9iter_swapE[1];
.global .align 1 .b8 _ZN34_INTERNAL_761bbc73_4_k_cu_393babc24cuda3std6ranges3__45__cpo4nextE[1];
.global .align 1 .b8 _ZN34_INTERNAL_761bbc73_4_k_cu_393babc24cuda3std6ranges3__45__cpo4prevE[1];
.global .align 1 .b8 _ZN34_INTERNAL_761bbc73_4_k_cu_393babc24cuda3std6ranges3__45__cpo4dataE[1];
.global .align 1 .b8 _ZN34_INTERNAL_761bbc73_4_k_cu_393babc24cuda3std6ranges3__45__cpo5cdataE[1];
.global .align 1 .b8 _ZN34_INTERNAL_761bbc73_4_k_cu_393babc24cuda3std6ranges3__45__cpo4sizeE[1];
.global .align 1 .b8 _ZN34_INTERNAL_761bbc73_4_k_cu_393babc24cuda3std6ranges3__45__cpo5ssizeE[1];
.global .align 1 .b8 _ZN34_INTERNAL_761bbc73_4_k_cu_393babc24cuda3std6ranges3__45__cpo8distanceE[1];
.global .align 1 .b8 _ZN34_INTERNAL_761bbc73_4_k_cu_393babc26thrust24THRUST_300001_SM_1000_NS8cuda_cub3parE[1];
.global .align 1 .b8 _ZN34_INTERNAL_761bbc73_4_k_cu_393babc26thrust24THRUST_300001_SM_1000_NS8cuda_cub10par_nosyncE[1];
.global .align 1 .b8 _ZN34_INTERNAL_761bbc73_4_k_cu_393babc26thrust24THRUST_300001_SM_1000_NS6system6detail10sequential3seqE[1];
.global .align 1 .b8 _ZN34_INTERNAL_761bbc73_4_k_cu_393babc26thrust24THRUST_300001_SM_1000_NS12placeholders2_1E[1];
.global .align 1 .b8 _ZN34_INTERNAL_761bbc73_4_k_cu_393babc26thrust24THRUST_300001_SM_1000_NS12placeholders2_2E[1];
.global .align 1 .b8 _ZN34_INTERNAL_761bbc73_4_k_cu_393babc26thrust24THRUST_300001_SM_1000_NS12placeholders2_3E[1];
.global .align 1 .b8 _ZN34_INTERNAL_761bbc73_4_k_cu_393babc26thrust24THRUST_300001_SM_1000_NS12placeholders2_4E[1];
.global .align 1 .b8 _ZN34_INTERNAL_761bbc73_4_k_cu_393babc26thrust24THRUST_300001_SM_1000_NS12placeholders2_5E[1];
.global .align 1 .b8 _ZN34_INTERNAL_761bbc73_4_k_cu_393babc26thrust24THRUST_300001_SM_1000_NS12placeholders2_6E[1];
.global .align 1 .b8 _ZN34_INTERNAL_761bbc73_4_k_cu_393babc26thrust24THRUST_300001_SM_1000_NS12placeholders2_7E[1];
.global .align 1 .b8 _ZN34_INTERNAL_761bbc73_4_k_cu_393babc26thrust24THRUST_300001_SM_1000_NS12placeholders2_8E[1];
.global .align 1 .b8 _ZN34_INTERNAL_761bbc73_4_k_cu_393babc26thrust24THRUST_300001_SM_1000_NS12placeholders2_9E[1];
.global .align 1 .b8 _ZN34_INTERNAL_761bbc73_4_k_cu_393babc26thrust24THRUST_300001_SM_1000_NS12placeholders3_10E[1];
.global .align 1 .b8 _ZN34_INTERNAL_761bbc73_4_k_cu_393babc26thrust24THRUST_300001_SM_1000_NS3seqE[1];

.visible .entry _Z18initializeSynapsesiifPfPiS0_S_S0_(
	.param .u32 _Z18initializeSynapsesiifPfPiS0_S_S0__param_0,
	.param .u32 _Z18initializeSynapsesiifPfPiS0_S_S0__param_1,
	.param .f32 _Z18initializeSynapsesiifPfPiS0_S_S0__param_2,
	.param .u64 .ptr .align 1 _Z18initializeSynapsesiifPfPiS0_S_S0__param_3,
	.param .u64 .ptr .align 1 _Z18initializeSynapsesiifPfPiS0_S_S0__param_4,
	.param .u64 .ptr .align 1 _Z18initializeSynapsesiifPfPiS0_S_S0__param_5,
	.param .u64 .ptr .align 1 _Z18initializeSynapsesiifPfPiS0_S_S0__param_6,
	.param .u64 .ptr .align 1 _Z18initializeSynapsesiifPfPiS0_S_S0__param_7
)
{
	.reg .pred 	%p<4>;
	.reg .b32 	%r<18>;
	.reg .b32 	%f<3>;
	.reg .b64 	%rd<17>;

	ld.param.u32 	%r4, [_Z18initializeSynapsesiifPfPiS0_S_S0__param_0];
	ld.param.u32 	%r5, [_Z18initializeSynapsesiifPfPiS0_S_S0__param_1];
	ld.param.f32 	%f1, [_Z18initializeSynapsesiifPfPiS0_S_S0__param_2];
	ld.param.u64 	%rd1, [_Z18initializeSynapsesiifPfPiS0_S_S0__param_3];
	ld.param.u64 	%rd2, [_Z18initializeSynapsesiifPfPiS0_S_S0__param_4];
	ld.param.u64 	%rd3, [_Z18initializeSynapsesiifPfPiS0_S_S0__param_5];
	ld.param.u64 	%rd4, [_Z18initializeSynapsesiifPfPiS0_S_S0__param_6];
	ld.param.u64 	%rd5, [_Z18initializeSynapsesiifPfPiS0_S_S0__param_7];
	mov.u32 	%r6, %ctaid.x;
	mov.u32 	%r7, %ntid.x;
	mov.u32 	%r8, %tid.x;
	mad.lo.s32 	%r1, %r6, %r7, %r8;
	mul.lo.s32 	%r9, %r5, %r5;
	setp.ge.s32 	%p1, %r1, %r9;
	@%p1 bra 	$L__BB0_4;
	mov.u32 	%r10, %ctaid.y;
	div.s32 	%r11, %r1, %r5;
	mad.lo.s32 	%r2, %r5, %r10, %r11;
	mov.u32 	%r12, %ctaid.z;
	mul.lo.s32 	%r13, %r11, %r5;
	sub.s32 	%r14, %r1, %r13;
	mad.lo.s32 	%r3, %r5, %r12, %r14;
	max.s32 	%r15, %r2, %r3;
	setp.ge.s32 	%p2, %r15, %r4;
	@%p2 bra 	$L__BB0_4;
	cvta.to.global.u64 	%rd6, %rd1;
	mul.wide.s32 	%rd7, %r1, 4;
	add.s64 	%rd8, %rd6, %rd7;
	ld.global.f32 	%f2, [%rd8];
	setp.geu.f32 	%p3, %f2, %f1;
	@%p3 bra 	$L__BB0_4;
	cvta.to.global.u64 	%rd9, %rd5;
	atom.global.add.u32 	%r16, [%rd9], 1;
	cvta.to.global.u64 	%rd10, %rd2;
	mul.wide.s32 	%rd11, %r16, 4;
	add.s64 	%rd12, %rd10, %rd11;
	st.global.u32 	[%rd12], %r2;
	cvta.to.global.u64 	%rd13, %rd3;
	add.s64 	%rd14, %rd13, %rd11;
	st.global.u32 	[%rd14], %r3;
	cvta.to.global.u64 	%rd15, %rd4;
	add.s64 	%rd16, %rd15, %rd11;
	mov.b32 	%r17, 0;
	st.global.u32 	[%rd16], %r17;
$L__BB0_4:
	ret;

}
	// .globl	_ZN3cub18CUB_300001_SM_10006detail11EmptyKernelIvEEvv
.visible .entry _ZN3cub18CUB_300001_SM_10006detail11EmptyKernelIvEEvv()
{


	ret;

}


// ===== COMPILED SASS (sm_100) =====

	.target	sm_100

	.elftype	@"ET_EXEC"


//--------------------- .note.nv.tkinfo           --------------------------
	.section	.note.nv.tkinfo,"",@"SHT_NOTE"
	.sectionflags	@"SHF_NOTE_NV_TKINFO"
	.tkinfo
        /*0018*/ 	.word	0x00000002
        /*0030*/ 	.string	""
        /*0030*/ 	.string	"ptxas"
        /*0030*/ 	.string	"Cuda compilation tools, release 13.0, V13.0.88"
        /*0030*/ 	.string	"Build cuda_13.0.r13.0/compiler.36424714_0"
        /*0030*/ 	.string	"-arch sm_100 -m 64 "



//--------------------- .note.nv.cuinfo           --------------------------
	.section	.note.nv.cuinfo,"",@"SHT_NOTE"
	.sectionflags	@"SHF_NOTE_NV_CUINFO"
        /*0018*/ 	.short	0x0002
        /*001a*/ 	.short	0x0064
        /*001c*/ 	.short	0x0082
	.zero		2


//--------------------- .nv.info                  --------------------------
	.section	.nv.info,"",@"SHT_CUDA_INFO"
	.align	4


	//----- nvinfo : EIATTR_REGCOUNT
	.align		4
        /*0000*/ 	.byte	0x04, 0x2f
        /*0002*/ 	.short	(.L_44 - .L_43)
	.align		4
.L_43:
        /*0004*/ 	.word	index@(_Z18initializeSynapsesiifPfPiS0_S_S0_)
        /*0008*/ 	.word	0x00000012


	//----- nvinfo : EIATTR_FRAME_SIZE
	.align		4
.L_44:
        /*000c*/ 	.byte	0x04, 0x11
        /*000e*/ 	.short	(.L_46 - .L_45)
	.align		4
.L_45:
        /*0010*/ 	.word	index@(_Z18initializeSynapsesiifPfPiS0_S_S0_)
        /*0014*/ 	.word	0x00000000


	//----- nvinfo : EIATTR_REGCOUNT
	.align		4
.L_46:
        /*0018*/ 	.byte	0x04, 0x2f
        /*001a*/ 	.short	(.L_48 - .L_47)
	.align		4
.L_47:
        /*001c*/ 	.word	index@(_ZN3cub18CUB_300001_SM_10006detail11EmptyKernelIvEEvv)
        /*0020*/ 	.word	0x00000004


	//----- nvinfo : EIATTR_FRAME_SIZE
	.align		4
.L_48:
        /*0024*/ 	.byte	0x04, 0x11
        /*0026*/ 	.short	(.L_50 - .L_49)
	.align		4
.L_49:
        /*0028*/ 	.word	index@(_ZN3cub18CUB_300001_SM_10006detail11EmptyKernelIvEEvv)
        /*002c*/ 	.word	0x00000000


	//----- nvinfo : EIATTR_MIN_STACK_SIZE
	.align		4
.L_50:
        /*0030*/ 	.byte	0x04, 0x12
        /*0032*/ 	.short	(.L_52 - .L_51)
	.align		4
.L_51:
        /*0034*/ 	.word	index@(_ZN3cub18CUB_300001_SM_10006detail11EmptyKernelIvEEvv)
        /*0038*/ 	.word	0x00000000


	//----- nvinfo : EIATTR_MIN_STACK_SIZE
	.align		4
.L_52:
        /*003c*/ 	.byte	0x04, 0x12
        /*003e*/ 	.short	(.L_54 - .L_53)
	.align		4
.L_53:
        /*0040*/ 	.word	index@(_Z18initializeSynapsesiifPfPiS0_S_S0_)
        /*0044*/ 	.word	0x00000000
.L_54:


//--------------------- .nv.compat                --------------------------
	.section	.nv.compat,"",@"SHT_CUDA_COMPAT_INFO"
	.align	4
        /*0000*/ 	.byte	0x02, 0x09, 0x00, 0x00, 0x02, 0x02, 0x01, 0x00, 0x02, 0x05, 0x05, 0x00, 0x03, 0x07, 0x01, 0x01
        /*0010*/ 	.byte	0x02, 0x03, 0x00, 0x00, 0x02, 0x06, 0x01, 0x00, 0x04, 0x0b, 0x08, 0x00, 0x09, 0x00, 0x00, 0x00
        /*0020*/ 	.byte	0x00, 0x00, 0x00, 0x00


//--------------------- .nv.info._ZN3cub18CUB_300001_SM_10006detail11EmptyKernelIvEEvv --------------------------
	.section	.nv.info._ZN3cub18CUB_300001_SM_10006detail11EmptyKernelIvEEvv,"",@"SHT_CUDA_INFO"
	.sectionflags	@""
	.align	4


	//----- nvinfo : EIATTR_CUDA_API_VERSION
	.align		4
        /*0000*/ 	.byte	0x04, 0x37
        /*0002*/ 	.short	(.L_56 - .L_55)
.L_55:
        /*0004*/ 	.word	0x00000082


	//----- nvinfo : EIATTR_SPARSE_MMA_MASK
	.align		4
.L_56:
        /*0008*/ 	.byte	0x03, 0x50
        /*000a*/ 	.short	0x0000


	//----- nvinfo : EIATTR_MAXREG_COUNT
	.align		4
        /*000c*/ 	.byte	0x03, 0x1b
        /*000e*/ 	.short	0x00ff


	//----- nvinfo : EIATTR_MERCURY_ISA_VERSION
	.align		4
        /*0010*/ 	.byte	0x03, 0x5f
        /*0012*/ 	.short	0x0101


	//----- nvinfo : EIATTR_VRC_CTA_INIT_COUNT
	.align		4
        /*0014*/ 	.byte	0x02, 0x4a
	.zero		1
	.zero		1


	//----- nvinfo : EIATTR_EXIT_INSTR_OFFSETS
	.align		4
        /*0018*/ 	.byte	0x04, 0x1c
        /*001a*/ 	.short	(.L_58 - .L_57)


	//   ....[0]....
.L_57:
        /*001c*/ 	.word	0x00000010


	//----- nvinfo : EIATTR_SW_WAR
	.align		4
.L_58:
        /*0020*/ 	.byte	0x04, 0x36
        /*0022*/ 	.short	(.L_60 - .L_59)
.L_59:
        /*0024*/ 	.word	0x00000008
.L_60:


//--------------------- .nv.info._Z18initializeSynapsesiifPfPiS0_S_S0_ --------------------------
	.section	.nv.info._Z18initializeSynapsesiifPfPiS0_S_S0_,"",@"SHT_CUDA_INFO"
	.sectionflags	@""
	.align	4


	//----- nvinfo : EIATTR_CUDA_API_VERSION
	.align		4
        /*0000*/ 	.byte	0x04, 0x37
        /*0002*/ 	.short	(.L_62 - .L_61)
.L_61:
        /*0004*/ 	.word	0x00000082


	//----- nvinfo : EIATTR_KPARAM_INFO
	.align		4
.L_62:
        /*0008*/ 	.byte	0x04, 0x17
        /*000a*/ 	.short	(.L_64 - .L_63)
.L_63:
        /*000c*/ 	.word	0x00000000
        /*0010*/ 	.short	0x0007
        /*0012*/ 	.short	0x0030
        /*0014*/ 	.byte	0x00, 0xf5, 0x21, 0x00


	//----- nvinfo : EIATTR_KPARAM_INFO
	.align		4
.L_64:
        /*0018*/ 	.byte	0x04, 0x17
        /*001a*/ 	.short	(.L_66 - .L_65)
.L_65:
        /*001c*/ 	.word	0x00000000
        /*0020*/ 	.short	0x0006
        /*0022*/ 	.short	0x0028
        /*0024*/ 	.byte	0x00, 0xf5, 0x21, 0x00


	//----- nvinfo : EIATTR_KPARAM_INFO
	.align		4
.L_66:
        /*0028*/ 	.byte	0x04, 0x17
        /*002a*/ 	.short	(.L_68 - .L_67)
.L_67:
        /*002c*/ 	.word	0x00000000
        /*0030*/ 	.short	0x0005
        /*0032*/ 	.short	0x0020
        /*0034*/ 	.byte	0x00, 0xf5, 0x21, 0x00


	//----- nvinfo : EIATTR_KPARAM_INFO
	.align		4
.L_68:
        /*0038*/ 	.byte	0x04, 0x17
        /*003a*/ 	.short	(.L_70 - .L_69)
.L_69:
        /*003c*/ 	.word	0x00000000
        /*0040*/ 	.short	0x0004
        /*0042*/ 	.short	0x0018
        /*0044*/ 	.byte	0x00, 0xf5, 0x21, 0x00


	//----- nvinfo : EIATTR_KPARAM_INFO
	.align		4
.L_70:
        /*0048*/ 	.byte	0x04, 0x17
        /*004a*/ 	.short	(.L_72 - .L_71)
.L_71:
        /*004c*/ 	.word	0x00000000
        /*0050*/ 	.short	0x0003
        /*0052*/ 	.short	0x0010
        /*0054*/ 	.byte	0x00, 0xf5, 0x21, 0x00


	//----- nvinfo : EIATTR_KPARAM_INFO
	.align		4
.L_72:
        /*0058*/ 	.byte	0x04, 0x17
        /*005a*/ 	.short	(.L_74 - .L_73)
.L_73:
        /*005c*/ 	.word	0x00000000
        /*0060*/ 	.short	0x0002
        /*0062*/ 	.short	0x0008
        /*0064*/ 	.byte	0x00, 0xf0, 0x11, 0x00


	//----- nvinfo : EIATTR_KPARAM_INFO
	.align		4
.L_74:
        /*0068*/ 	.byte	0x04, 0x17
        /*006a*/ 	.short	(.L_76 - .L_75)
.L_75:
        /*006c*/ 	.word	0x00000000
        /*0070*/ 	.short	0x0001
        /*0072*/ 	.short	0x0004
        /*0074*/ 	.byte	0x00, 0xf0, 0x11, 0x00


	//----- nvinfo : EIATTR_KPARAM_INFO
	.align		4
.L_76:
        /*0078*/ 	.byte	0x04, 0x17
        /*007a*/ 	.short	(.L_78 - .L_77)
.L_77:
        /*007c*/ 	.word	0x00000000
        /*0080*/ 	.short	0x0000
        /*0082*/ 	.short	0x0000
        /*0084*/ 	.byte	0x00, 0xf0, 0x11, 0x00


	//----- nvinfo : EIATTR_SPARSE_MMA_MASK
	.align		4
.L_78:
        /*0088*/ 	.byte	0x03, 0x50
        /*008a*/ 	.short	0x0000


	//----- nvinfo : EIATTR_MAXREG_COUNT
	.align		4
        /*008c*/ 	.byte	0x03, 0x1b
        /*008e*/ 	.short	0x00ff


	//----- nvinfo : EIATTR_MERCURY_ISA_VERSION
	.align		4
        /*0090*/ 	.byte	0x03, 0x5f
        /*0092*/ 	.short	0x0101


	//----- nvinfo : EIATTR_INT_WARP_WIDE_INSTR_OFFSETS
	.align		4
        /*0094*/ 	.byte	0x04, 0x31
        /*0096*/ 	.short	(.L_80 - .L_79)


	//   ....[0]....
.L_79:
        /*0098*/ 	.word	0x00000320


	//   ....[1]....
        /*009c*/ 	.word	0x000003e0


	//----- nvinfo : EIATTR_VRC_CTA_INIT_COUNT
	.align		4
.L_80:
        /*00a0*/ 	.byte	0x02, 0x4a
	.zero		1
	.zero		1


	//----- nvinfo : EIATTR_EXIT_INSTR_OFFSETS
	.align		4
        /*00a4*/ 	.byte	0x04, 0x1c
        /*00a6*/ 	.short	(.L_82 - .L_81)


	//   ....[0]....
.L_81:
        /*00a8*/ 	.word	0x00000080


	//   ....[1]....
        /*00ac*/ 	.word	0x00000290


	//   ....[2]....
        /*00b0*/ 	.word	0x00000300


	//   ....[3]....
        /*00b4*/ 	.word	0x00000460


	//----- nvinfo : EIATTR_CBANK_PARAM_SIZE
	.align		4
.L_82:
        /*00b8*/ 	.byte	0x03, 0x19
        /*00ba*/ 	.short	0x0038


	//----- nvinfo : EIATTR_PARAM_CBANK
	.align		4
        /*00bc*/ 	.byte	0x04, 0x0a
        /*00be*/ 	.short	(.L_84 - .L_83)
	.align		4
.L_83:
        /*00c0*/ 	.word	index@(.nv.constant0._Z18initializeSynapsesiifPfPiS0_S_S0_)
        /*00c4*/ 	.short	0x0380
        /*00c6*/ 	.short	0x0038


	//----- nvinfo : EIATTR_SW_WAR
	.align		4
.L_84:
        /*00c8*/ 	.byte	0x04, 0x36
        /*00ca*/ 	.short	(.L_86 - .L_85)
.L_85:
        /*00cc*/ 	.word	0x00000008
.L_86:


//--------------------- .nv.callgraph             --------------------------
	.section	.nv.callgraph,"",@"SHT_CUDA_CALLGRAPH"
	.align	4
	.sectionentsize	8
	.align		4
        /*0000*/ 	.word	0x00000000
	.align		4
        /*0004*/ 	.word	0xffffffff
	.align		4
        /*0008*/ 	.word	0x00000000
	.align		4
        /*000c*/ 	.word	0xfffffffe
	.align		4
        /*0010*/ 	.word	0x00000000
	.align		4
        /*0014*/ 	.word	0xfffffffd
	.align		4
        /*0018*/ 	.word	0x00000000
	.align		4
        /*001c*/ 	.word	0xfffffffc


//--------------------- .nv.constant4             --------------------------
	.section	.nv.constant4,"a",@progbits
	.align	8
	.align		8
.nv.constant4:
        /*0000*/ 	.dword	_ZN34_INTERNAL_761bbc73_4_k_cu_393babc24cuda3std3__45__cpo5beginE
	.align		8
        /*0008*/ 	.dword	_ZN34_INTERNAL_761bbc73_4_k_cu_393babc24cuda3std3__45__cpo3endE
	.align		8
        /*0010*/ 	.dword	_ZN34_INTERNAL_761bbc73_4_k_cu_393babc24cuda3std3__45__cpo6cbeginE
	.align		8
        /*0018*/ 	.dword	_ZN34_INTERNAL_761bbc73_4_k_cu_393babc24cuda3std3__45__cpo4cendE
	.align		8
        /*0020*/ 	.dword	_ZN34_INTERNAL_761bbc73_4_k_cu_393babc24cuda3std3__45__cpo6rbeginE
	.align		8
        /*0028*/ 	.dword	_ZN34_INTERNAL_761bbc73_4_k_cu_393babc24cuda3std3__45__cpo4rendE
	.align		8
        /*0030*/ 	.dword	_ZN34_INTERNAL_761bbc73_4_k_cu_393babc24cuda3std3__45__cpo7crbeginE
	.align		8
        /*0038*/ 	.dword	_ZN34_INTERNAL_761bbc73_4_k_cu_393babc24cuda3std3__45__cpo5crendE
	.align		8
        /*0040*/ 	.dword	_ZN34_INTERNAL_761bbc73_4_k_cu_393babc24cuda3std3__436_GLOBAL__N__761bbc73_4_k_cu_393babc26ignoreE
	.align		8
        /*0048*/ 	.dword	_ZN34_INTERNAL_761bbc73_4_k_cu_393babc24cuda3std3__419piecewise_constructE
	.align		8
        /*0050*/ 	.dword	_ZN34_INTERNAL_761bbc73_4_k_cu_393babc24cuda3std3__48in_placeE
	.align		8
        /*0058*/ 	.dword	_ZN34_INTERNAL_761bbc73_4_k_cu_393babc24cuda3std3__420unreachable_sentinelE
	.align		8
        /*0060*/ 	.dword	_ZN34_INTERNAL_761bbc73_4_k_cu_393babc24cuda3std3__47nulloptE
	.align		8
        /*0068*/ 	.dword	_ZN34_INTERNAL_761bbc73_4_k_cu_393babc24cuda3std3__48unexpectE
	.align		8
        /*0070*/ 	.dword	_ZN34_INTERNAL_761bbc73_4_k_cu_393babc24cuda3std6ranges3__45__cpo4swapE
	.align		8
        /*0078*/ 	.dword	_ZN34_INTERNAL_761bbc73_4_k_cu_393babc24cuda3std6ranges3__45__cpo9iter_moveE
	.align		8
        /*0080*/ 	.dword	_ZN34_INTERNAL_761bbc73_4_k_cu_393babc24cuda3std6ranges3__45__cpo5beginE
	.align		8
        /*0088*/ 	.dword	_ZN34_INTERNAL_761bbc73_4_k_cu_393babc24cuda3std6ranges3__45__cpo3endE
	.align		8
        /*0090*/ 	.dword	_ZN34_INTERNAL_761bbc73_4_k_cu_393babc24cuda3std6ranges3__45__cpo6cbeginE
	.align		8
        /*0098*/ 	.dword	_ZN34_INTERNAL_761bbc73_4_k_cu_393babc24cuda3std6ranges3__45__cpo4cendE
	.align		8
        /*00a0*/ 	.dword	_ZN34_INTERNAL_761bbc73_4_k_cu_393babc24cuda3std6ranges3__45__cpo7advanceE
	.align		8
        /*00a8*/ 	.dword	_ZN34_INTERNAL_761bbc73_4_k_cu_393babc24cuda3std6ranges3__45__cpo9iter_swapE
	.align		8
        /*00b0*/ 	.dword	_ZN34_INTERNAL_761bbc73_4_k_cu_393babc24cuda3std6ranges3__45__cpo4nextE
	.align		8
        /*00b8*/ 	.dword	_ZN34_INTERNAL_761bbc73_4_k_cu_393babc24cuda3std6ranges3__45__cpo4prevE
	.align		8
        /*00c0*/ 	.dword	_ZN34_INTERNAL_761bbc73_4_k_cu_393babc24cuda3std6ranges3__45__cpo4dataE
	.align		8
        /*00c8*/ 	.dword	_ZN34_INTERNAL_761bbc73_4_k_cu_393babc24cuda3std6ranges3__45__cpo5cdataE
	.align		8
        /*00d0*/ 	.dword	_ZN34_INTERNAL_761bbc73_4_k_cu_393babc24cuda3std6ranges3__45__cpo4sizeE
	.align		8
        /*00d8*/ 	.dword	_ZN34_INTERNAL_761bbc73_4_k_cu_393babc24cuda3std6ranges3__45__cpo5ssizeE
	.align		8
        /*00e0*/ 	.dword	_ZN34_INTERNAL_761bbc73_4_k_cu_393babc24cuda3std6ranges3__45__cpo8distanceE
	.align		8
        /*00e8*/ 	.dword	_ZN34_INTERNAL_761bbc73_4_k_cu_393babc26thrust24THRUST_300001_SM_1000_NS8cuda_cub3parE
	.align		8
        /*00f0*/ 	.dword	_ZN34_INTERNAL_761bbc73_4_k_cu_393babc26thrust24THRUST_300001_SM_1000_NS8cuda_cub10par_nosyncE
	.align		8
        /*00f8*/ 	.dword	_ZN34_INTERNAL_761bbc73_4_k_cu_393babc26thrust24THRUST_300001_SM_1000_NS6system6detail10sequential3seqE
	.align		8
        /*0100*/ 	.dword	_ZN34_INTERNAL_761bbc73_4_k_cu_393babc26thrust24THRUST_300001_SM_1000_NS12placeholders2_1E
	.align		8
        /*0108*/ 	.dword	_ZN34_INTERNAL_761bbc73_4_k_cu_393babc26thrust24THRUST_300001_SM_1000_NS12placeholders2_2E
	.align		8
        /*0110*/ 	.dword	_ZN34_INTERNAL_761bbc73_4_k_cu_393babc26thrust24THRUST_300001_SM_1000_NS12placeholders2_3E
	.align		8
        /*0118*/ 	.dword	_ZN34_INTERNAL_761bbc73_4_k_cu_393babc26thrust24THRUST_300001_SM_1000_NS12placeholders2_4E
	.align		8
        /*0120*/ 	.dword	_ZN34_INTERNAL_761bbc73_4_k_cu_393babc26thrust24THRUST_300001_SM_1000_NS12placeholders2_5E
	.align		8
        /*0128*/ 	.dword	_ZN34_INTERNAL_761bbc73_4_k_cu_393babc26thrust24THRUST_300001_SM_1000_NS12placeholders2_6E
	.align		8
        /*0130*/ 	.dword	_ZN34_INTERNAL_761bbc73_4_k_cu_393babc26thrust24THRUST_300001_SM_1000_NS12placeholders2_7E
	.align		8
        /*0138*/ 	.dword	_ZN34_INTERNAL_761bbc73_4_k_cu_393babc26thrust24THRUST_300001_SM_1000_NS12placeholders2_8E
	.align		8
        /*0140*/ 	.dword	_ZN34_INTERNAL_761bbc73_4_k_cu_393babc26thrust24THRUST_300001_SM_1000_NS12placeholders2_9E
	.align		8
        /*0148*/ 	.dword	_ZN34_INTERNAL_761bbc73_4_k_cu_393babc26thrust24THRUST_300001_SM_1000_NS12placeholders3_10E
	.align		8
        /*0150*/ 	.dword	_ZN34_INTERNAL_761bbc73_4_k_cu_393babc26thrust24THRUST_300001_SM_1000_NS3seqE


//--------------------- .text._ZN3cub18CUB_300001_SM_10006detail11EmptyKernelIvEEvv --------------------------
	.section	.text._ZN3cub18CUB_300001_SM_10006detail11EmptyKernelIvEEvv,"ax",@progbits
	.align	128
        .global         _ZN3cub18CUB_300001_SM_10006detail11EmptyKernelIvEEvv
        .type           _ZN3cub18CUB_300001_SM_10006detail11EmptyKernelIvEEvv,@function
        .size           _ZN3cub18CUB_300001_SM_10006detail11EmptyKernelIvEEvv,(.L_x_2 - _ZN3cub18CUB_300001_SM_10006detail11EmptyKernelIvEEvv)
        .other          _ZN3cub18CUB_300001_SM_10006detail11EmptyKernelIvEEvv,@"STO_CUDA_ENTRY STV_DEFAULT"
_ZN3cub18CUB_300001_SM_10006detail11EmptyKernelIvEEvv:
.text._ZN3cub18CUB_300001_SM_10006detail11EmptyKernelIvEEvv:
[----:B------:R-:W-:Y:S01]  /*0000*/  LDC R1, c[0x0][0x37c] ;  /* 0x0000df00ff017b82 */ /* 0x000fe20000000800 */
[----:B------:R-:W-:Y:S05]  /*0010*/  EXIT ;  /* 0x000000000000794d */ /* 0x000fea0003800000 */
.L_x_0:
[----:B------:R-:W-:-:S00]  /*0020*/  BRA `(.L_x_0) ;  /* 0xfffffffc00fc7947 */ /* 0x000fc0000383ffff */
[----:B------:R-:W-:-:S00]  /*0030*/  NOP ;  /* 0x0000000000007918 */ /* 0x000fc00000000000 */
        /* <DEDUP_REMOVED lines=12> */
.L_x_2:


//--------------------- .text._Z18initializeSynapsesiifPfPiS0_S_S0_ --------------------------
	.section	.text._Z18initializeSynapsesiifPfPiS0_S_S0_,"ax",@progbits
	.align	128
        .global         _Z18initializeSynapsesiifPfPiS0_S_S0_
        .type           _Z18initializeSynapsesiifPfPiS0_S_S0_,@function
        .size           _Z18initializeSynapsesiifPfPiS0_S_S0_,(.L_x_3 - _Z18initializeSynapsesiifPfPiS0_S_S0_)
        .other          _Z18initializeSynapsesiifPfPiS0_S_S0_,@"STO_CUDA_ENTRY STV_DEFAULT"
_Z18initializeSynapsesiifPfPiS0_S_S0_:
.text._Z18initializeSynapsesiifPfPiS0_S_S0_:
[----:B------:R-:W-:Y:S01]  /*0000*/  LDC R1, c[0x0][0x37c] ;  /* 0x0000df00ff017b82 */ /* 0x000fe20000000800 */
[----:B------:R-:W0:Y:S07]  /*0010*/  S2R R0, SR_TID.X ;  /* 0x0000000000007919 */ /* 0x000e2e0000002100 */
[----:B------:R-:W0:Y:S08]  /*0020*/  S2UR UR4, SR_CTAID.X ;  /* 0x00000000000479c3 */ /* 0x000e300000002500 */
[----:B------:R-:W0:Y:S08]  /*0030*/  LDC R7, c[0x0][0x360] ;  /* 0x0000d800ff077b82 */ /* 0x000e300000000800 */
[----:B------:R-:W1:Y:S01]  /*0040*/  LDC R4, c[0x0][0x384] ;  /* 0x0000e100ff047b82 */ /* 0x000e620000000800 */
[----:B0-----:R-:W-:-:S02]  /*0050*/  IMAD R7, R7, UR4, R0 ;  /* 0x0000000407077c24 */ /* 0x001fc4000f8e0200 */
[----:B-1----:R-:W-:-:S05]  /*0060*/  IMAD R0, R4, R4, RZ ;  /* 0x0000000404007224 */ /* 0x002fca00078e02ff */
[----:B------:R-:W-:-:S13]  /*0070*/  ISETP.GE.AND P0, PT, R7, R0, PT ;  /* 0x000000000700720c */ /* 0x000fda0003f06270 */
[----:B------:R-:W-:Y:S05]  /*0080*/  @P0 EXIT ;  /* 0x000000000000094d */ /* 0x000fea0003800000 */
[----:B------:R-:W-:Y:S01]  /*0090*/  IABS R5, R4 ;  /* 0x0000000400057213 */ /* 0x000fe20000000000 */
[----:B------:R-:W0:Y:S01]  /*00a0*/  S2UR UR4, SR_CTAID.Y ;  /* 0x00000000000479c3 */ /* 0x000e220000002600 */
[----:B------:R-:W1:Y:S02]  /*00b0*/  LDCU UR6, c[0x0][0x380] ;  /* 0x00007000ff0677ac */ /* 0x000e640008000800 */
[----:B------:R-:W2:Y:S05]  /*00c0*/  I2F.RP R0, R5 ;  /* 0x0000000500007306 */ /* 0x000eaa0000209400 */
[----:B------:R-:W3:Y:S03]  /*00d0*/  S2UR UR5, SR_CTAID.Z ;  /* 0x00000000000579c3 */ /* 0x000ee60000002700 */
[----:B--2---:R-:W2:Y:S02]  /*00e0*/  MUFU.RCP R0, R0 ;  /* 0x0000000000007308 */ /* 0x004ea40000001000 */
[----:B--2---:R-:W-:-:S06]  /*00f0*/  VIADD R2, R0, 0xffffffe ;  /* 0x0ffffffe00027836 */ /* 0x004fcc0000000000 */
[----:B------:R2:W4:Y:S02]  /*0100*/  F2I.FTZ.U32.TRUNC.NTZ R3, R2 ;  /* 0x0000000200037305 */ /* 0x000524000021f000 */
[----:B--2---:R-:W-:Y:S02]  /*0110*/  HFMA2 R2, -RZ, RZ, 0, 0 ;  /* 0x00000000ff027431 */ /* 0x004fe400000001ff */
[----:B----4-:R-:W-:-:S04]  /*0120*/  IMAD.MOV R6, RZ, RZ, -R3 ;  /* 0x000000ffff067224 */ /* 0x010fc800078e0a03 */
[----:B------:R-:W-:Y:S01]  /*0130*/  IMAD R9, R6, R5, RZ ;  /* 0x0000000506097224 */ /* 0x000fe200078e02ff */
[----:B------:R-:W-:-:S03]  /*0140*/  IABS R6, R7 ;  /* 0x0000000700067213 */ /* 0x000fc60000000000 */
[----:B------:R-:W-:-:S06]  /*0150*/  IMAD.HI.U32 R3, R3, R9, R2 ;  /* 0x0000000903037227 */ /* 0x000fcc00078e0002 */
[----:B------:R-:W-:-:S04]  /*0160*/  IMAD.HI.U32 R3, R3, R6, RZ ;  /* 0x0000000603037227 */ /* 0x000fc800078e00ff */
[----:B------:R-:W-:-:S04]  /*0170*/  IMAD.MOV R0, RZ, RZ, -R3 ;  /* 0x000000ffff007224 */ /* 0x000fc800078e0a03 */
[----:B------:R-:W-:-:S05]  /*0180*/  IMAD R0, R5, R0, R6 ;  /* 0x0000000005007224 */ /* 0x000fca00078e0206 */
[----:B------:R-:W-:-:S13]  /*0190*/  ISETP.GT.U32.AND P2, PT, R5, R0, PT ;  /* 0x000000000500720c */ /* 0x000fda0003f44070 */
[-C--:B------:R-:W-:Y:S01]  /*01a0*/  @!P2 IADD3 R0, PT, PT, R0, -R5.reuse, RZ ;  /* 0x800000050000a210 */ /* 0x080fe20007ffe0ff */
[----:B------:R-:W-:Y:S01]  /*01b0*/  @!P2 VIADD R3, R3, 0x1 ;  /* 0x000000010303a836 */ /* 0x000fe20000000000 */
[----:B------:R-:W-:Y:S02]  /*01c0*/  ISETP.NE.AND P2, PT, R4, RZ, PT ;  /* 0x000000ff0400720c */ /* 0x000fe40003f45270 */
[----:B------:R-:W-:Y:S02]  /*01d0*/  ISETP.GE.U32.AND P0, PT, R0, R5, PT ;  /* 0x000000050000720c */ /* 0x000fe40003f06070 */
[----:B------:R-:W-:-:S04]  /*01e0*/  LOP3.LUT R0, R7, R4, RZ, 0x3c, !PT ;  /* 0x0000000407007212 */ /* 0x000fc800078e3cff */
[----:B------:R-:W-:-:S07]  /*01f0*/  ISETP.GE.AND P1, PT, R0, RZ, PT ;  /* 0x000000ff0000720c */ /* 0x000fce0003f26270 */
[----:B------:R-:W-:-:S06]  /*0200*/  @P0 IADD3 R3, PT, PT, R3, 0x1, RZ ;  /* 0x0000000103030810 */ /* 0x000fcc0007ffe0ff */
[----:B------:R-:W-:Y:S01]  /*0210*/  @!P1 IMAD.MOV R3, RZ, RZ, -R3 ;  /* 0x000000ffff039224 */ /* 0x000fe200078e0a03 */
[----:B------:R-:W-:-:S04]  /*0220*/  @!P2 LOP3.LUT R3, RZ, R4, RZ, 0x33, !PT ;  /* 0x00000004ff03a212 */ /* 0x000fc800078e33ff */
[----:B------:R-:W-:Y:S01]  /*0230*/  IADD3 R2, PT, PT, -R3, RZ, RZ ;  /* 0x000000ff03027210 */ /* 0x000fe20007ffe1ff */
[----:B0-----:R-:W-:-:S04]  /*0240*/  IMAD R0, R4, UR4, R3 ;  /* 0x0000000404007c24 */ /* 0x001fc8000f8e0203 */
[----:B------:R-:W-:-:S04]  /*0250*/  IMAD R2, R4, R2, R7 ;  /* 0x0000000204027224 */ /* 0x000fc800078e0207 */
[----:B---3--:R-:W-:-:S05]  /*0260*/  IMAD R3, R4, UR5, R2 ;  /* 0x0000000504037c24 */ /* 0x008fca000f8e0202 */
[----:B------:R-:W-:-:S04]  /*0270*/  VIMNMX R2, PT, PT, R0, R3, !PT ;  /* 0x0000000300027248 */ /* 0x000fc80007fe0100 */
[----:B-1----:R-:W-:-:S13]  /*0280*/  ISETP.GE.AND P0, PT, R2, UR6, PT ;  /* 0x0000000602007c0c */ /* 0x002fda000bf06270 */
[----:B------:R-:W-:Y:S05]  /*0290*/  @P0 EXIT ;  /* 0x000000000000094d */ /* 0x000fea0003800000 */
[----:B------:R-:W0:Y:S01]  /*02a0*/  LDC.64 R4, c[0x0][0x390] ;  /* 0x0000e400ff047b82 */ /* 0x000e220000000a00 */
[----:B------:R-:W1:Y:S01]  /*02b0*/  LDCU.64 UR4, c[0x0][0x358] ;  /* 0x00006b00ff0477ac */ /* 0x000e620008000a00 */
[----:B------:R-:W2:Y:S01]  /*02c0*/  LDCU UR6, c[0x0][0x388] ;  /* 0x00007100ff0677ac */ /* 0x000ea20008000800 */
[----:B0-----:R-:W-:-:S06]  /*02d0*/  IMAD.WIDE R4, R7, 0x4, R4 ;  /* 0x0000000407047825 */ /* 0x001fcc00078e0204 */
[----:B-1----:R-:W2:Y:S02]  /*02e0*/  LDG.E R4, desc[UR4][R4.64] ;  /* 0x0000000404047981 */ /* 0x002ea4000c1e1900 */
[----:B--2---:R-:W-:-:S13]  /*02f0*/  FSETP.GEU.AND P0, PT, R4, UR6, PT ;  /* 0x0000000604007c0b */ /* 0x004fda000bf0e000 */
[----:B------:R-:W-:Y:S05]  /*0300*/  @P0 EXIT ;  /* 0x000000000000094d */ /* 0x000fea0003800000 */
[----:B------:R-:W0:Y:S01]  /*0310*/  S2R R7, SR_LANEID ;  /* 0x0000000000077919 */ /* 0x000e220000000000 */
[----:B------:R-:W-:Y:S01]  /*0320*/  VOTEU.ANY UR6, UPT, PT ;  /* 0x0000000000067886 */ /* 0x000fe200038e0100 */
[----:B------:R-:W1:Y:S01]  /*0330*/  LDC.64 R4, c[0x0][0x3b0] ;  /* 0x0000ec00ff047b82 */ /* 0x000e620000000a00 */
[----:B------:R-:W0:Y:S01]  /*0340*/  FLO.U32 R2, UR6 ;  /* 0x0000000600027d00 */ /* 0x000e2200080e0000 */
[----:B------:R-:W2:Y:S06]  /*0350*/  S2R R8, SR_LTMASK ;  /* 0x0000000000087919 */ /* 0x000eac0000003900 */
[----:B------:R-:W3:Y:S01]  /*0360*/  LDC.64 R10, c[0x0][0x3a8] ;  /* 0x0000ea00ff0a7b82 */ /* 0x000ee20000000a00 */
[----:B------:R-:W1:Y:S01]  /*0370*/  POPC R15, UR6 ;  /* 0x00000006000f7d09 */ /* 0x000e620008000000 */
[----:B0-----:R-:W-:-:S06]  /*0380*/  ISETP.EQ.U32.AND P0, PT, R2, R7, PT ;  /* 0x000000070200720c */ /* 0x001fcc0003f02070 */
[----:B------:R-:W0:Y:S07]  /*0390*/  LDC.64 R6, c[0x0][0x398] ;  /* 0x0000e600ff067b82 */ /* 0x000e2e0000000a00 */
[----:B-1----:R-:W4:Y:S01]  /*03a0*/  @P0 ATOMG.E.ADD.STRONG.GPU PT, R15, desc[UR4][R4.64], R15 ;  /* 0x8000000f040f09a8 */ /* 0x002f2200081ef104 */
[----:B--2---:R-:W-:Y:S02]  /*03b0*/  LOP3.LUT R12, R8, UR6, RZ, 0xc0, !PT ;  /* 0x00000006080c7c12 */ /* 0x004fe4000f8ec0ff */
[----:B------:R-:W1:Y:S04]  /*03c0*/  LDC.64 R8, c[0x0][0x3a0] ;  /* 0x0000e800ff087b82 */ /* 0x000e680000000a00 */
[----:B------:R-:W2:Y:S01]  /*03d0*/  POPC R12, R12 ;  /* 0x0000000c000c7309 */ /* 0x000ea20000000000 */
[----:B----4-:R-:W2:Y:S02]  /*03e0*/  SHFL.IDX PT, R13, R15, R2, 0x1f ;  /* 0x00001f020f0d7589 */ /* 0x010ea400000e0000 */
[----:B--2---:R-:W-:-:S05]  /*03f0*/  IADD3 R13, PT, PT, R13, R12, RZ ;  /* 0x0000000c0d0d7210 */ /* 0x004fca0007ffe0ff */
[----:B0-----:R-:W-:-:S04]  /*0400*/  IMAD.WIDE R6, R13, 0x4, R6 ;  /* 0x000000040d067825 */ /* 0x001fc800078e0206 */
[C---:B-1----:R-:W-:Y:S01]  /*0410*/  IMAD.WIDE R8, R13.reuse, 0x4, R8 ;  /* 0x000000040d087825 */ /* 0x042fe200078e0208 */
[----:B------:R-:W-:Y:S03]  /*0420*/  STG.E desc[UR4][R6.64], R0 ;  /* 0x0000000006007986 */ /* 0x000fe6000c101904 */
[----:B---3--:R-:W-:Y:S01]  /*0430*/  IMAD.WIDE R4, R13, 0x4, R10 ;  /* 0x000000040d047825 */ /* 0x008fe200078e020a */
[----:B------:R-:W-:Y:S04]  /*0440*/  STG.E desc[UR4][R8.64], R3 ;  /* 0x0000000308007986 */ /* 0x000fe8000c101904 */
[----:B------:R-:W-:Y:S01]  /*0450*/  STG.E desc[UR4][R4.64], RZ ;  /* 0x000000ff04007986 */ /* 0x000fe2000c101904 */
[----:B------:R-:W-:Y:S05]  /*0460*/  EXIT ;  /* 0x000000000000794d */ /* 0x000fea0003800000 */
.L_x_1:
        /* <DEDUP_REMOVED lines=9> */
.L_x_3:


//--------------------- .nv.shared.reserved.0     --------------------------
	.section	.nv.shared.reserved.0,"aw",@nobits
	.weak		__nv_reservedSMEM_offset_0_alias
	.size		__nv_reservedSMEM_offset_0_alias, 0, 64
	.other		__nv_reservedSMEM_offset_0_alias,@"STO_CUDA_RESERVED_SHARED STV_DEFAULT"
__nv_reservedSMEM_offset_0_alias:
	.zero		0
	.zero		64


//--------------------- .nv.global                --------------------------
	.section	.nv.global,"aw",@nobits
.nv.global:
	.type		_ZN34_INTERNAL_761bbc73_4_k_cu_393babc26thrust24THRUST_300001_SM_1000_NS3seqE,@object
	.size		_ZN34_INTERNAL_761bbc73_4_k_cu_393babc26thrust24THRUST_300001_SM_1000_NS3seqE,(_ZN34_INTERNAL_761bbc73_4_k_cu_393babc24cuda3std3__48in_placeE - _ZN34_INTERNAL_761bbc73_4_k_cu_393babc26thrust24THRUST_300001_SM_1000_NS3seqE)
_ZN34_INTERNAL_761bbc73_4_k_cu_393babc26thrust24THRUST_300001_SM_1000_NS3seqE:
	.zero		1
	.type		_ZN34_INTERNAL_761bbc73_4_k_cu_393babc24cuda3std3__48in_placeE,@object
	.size		_ZN34_INTERNAL_761bbc73_4_k_cu_393babc24cuda3std3__48in_placeE,(_ZN34_INTERNAL_761bbc73_4_k_cu_393babc24cuda3std6ranges3__45__cpo4sizeE - _ZN34_INTERNAL_761bbc73_4_k_cu_393babc24cuda3std3__48in_placeE)
_ZN34_INTERNAL_761bbc73_4_k_cu_393babc24cuda3std3__48in_placeE:
	.zero		1
	.type		_ZN34_INTERNAL_761bbc73_4_k_cu_393babc24cuda3std6ranges3__45__cpo4sizeE,@object
	.size		_ZN34_INTERNAL_761bbc73_4_k_cu_393babc24cuda3std6ranges3__45__cpo4sizeE,(_ZN34_INTERNAL_761bbc73_4_k_cu_393babc26thrust24THRUST_300001_SM_1000_NS12placeholders2_3E - _ZN34_INTERNAL_761bbc73_4_k_cu_393babc24cuda3std6ranges3__45__cpo4sizeE)
_ZN34_INTERNAL_761bbc73_4_k_cu_393babc24cuda3std6ranges3__45__cpo4sizeE:
	.zero		1
	.type		_ZN34_INTERNAL_761bbc73_4_k_cu_393babc26thrust24THRUST_300001_SM_1000_NS12placeholders2_3E,@object
	.size		_ZN34_INTERNAL_761bbc73_4_k_cu_393babc26thrust24THRUST_300001_SM_1000_NS12placeholders2_3E,(_ZN34_INTERNAL_761bbc73_4_k_cu_393babc24cuda3std3__45__cpo6cbeginE - _ZN34_INTERNAL_761bbc73_4_k_cu_393babc26thrust24THRUST_300001_SM_1000_NS12placeholders2_3E)
_ZN34_INTERNAL_761bbc73_4_k_cu_393babc26thrust24THRUST_300001_SM_1000_NS12placeholders2_3E:
	.zero		1
	.type		_ZN34_INTERNAL_761bbc73_4_k_cu_393babc24cuda3std3__45__cpo6cbeginE,@object
	.size		_ZN34_INTERNAL_761bbc73_4_k_cu_393babc24cuda3std3__45__cpo6cbeginE,(_ZN34_INTERNAL_761bbc73_4_k_cu_393babc24cuda3std6ranges3__45__cpo6cbeginE - _ZN34_INTERNAL_761bbc73_4_k_cu_393babc24cuda3std3__45__cpo6cbeginE)
_ZN34_INTERNAL_761bbc73_4_k_cu_393babc24cuda3std3__45__cpo6cbeginE:
	.zero		1
	.type		_ZN34_INTERNAL_761bbc73_4_k_cu_393babc24cuda3std6ranges3__45__cpo6cbeginE,@object
	.size		_ZN34_INTERNAL_761bbc73_4_k_cu_393babc24cuda3std6ranges3__45__cpo6cbeginE,(_ZN34_INTERNAL_761bbc73_4_k_cu_393babc26thrust24THRUST_300001_SM_1000_NS12placeholders2_7E - _ZN34_INTERNAL_761bbc73_4_k_cu_393babc24cuda3std6ranges3__45__cpo6cbeginE)
_ZN34_INTERNAL_761bbc73_4_k_cu_393babc24cuda3std6ranges3__45__cpo6cbeginE:
	.zero		1
	.type		_ZN34_INTERNAL_761bbc73_4_k_cu_393babc26thrust24THRUST_300001_SM_1000_NS12placeholders2_7E,@object
	.size		_ZN34_INTERNAL_761bbc73_4_k_cu_393babc26thrust24THRUST_300001_SM_1000_NS12placeholders2_7E,(_ZN34_INTERNAL_761bbc73_4_k_cu_393babc24cuda3std3__45__cpo7crbeginE - _ZN34_INTERNAL_761bbc73_4_k_cu_393babc26thrust24THRUST_300001_SM_1000_NS12placeholders2_7E)
_ZN34_INTERNAL_761bbc73_4_k_cu_393babc26thrust24THRUST_300001_SM_1000_NS12placeholders2_7E:
	.zero		1
	.type		_ZN34_INTERNAL_761bbc73_4_k_cu_393babc24cuda3std3__45__cpo7crbeginE,@object
	.size		_ZN34_INTERNAL_761bbc73_4_k_cu_393babc24cuda3std3__45__cpo7crbeginE,(_ZN34_INTERNAL_761bbc73_4_k_cu_393babc24cuda3std6ranges3__45__cpo4nextE - _ZN34_INTERNAL_761bbc73_4_k_cu_393babc24cuda3std3__45__cpo7crbeginE)
_ZN34_INTERNAL_761bbc73_4_k_cu_393babc24cuda3std3__45__cpo7crbeginE:
	.zero		1
	.type		_ZN34_INTERNAL_761bbc73_4_k_cu_393babc24cuda3std6ranges3__45__cpo4nextE,@object
	.size		_ZN34_INTERNAL_761bbc73_4_k_cu_393babc24cuda3std6ranges3__45__cpo4nextE,(_ZN34_INTERNAL_761bbc73_4_k_cu_393babc24cuda3std6ranges3__45__cpo4swapE - _ZN34_INTERNAL_761bbc73_4_k_cu_393babc24cuda3std6ranges3__45__cpo4nextE)
_ZN34_INTERNAL_761bbc73_4_k_cu_393babc24cuda3std6ranges3__45__cpo4nextE:
	.zero		1
	.type		_ZN34_INTERNAL_761bbc73_4_k_cu_393babc24cuda3std6ranges3__45__cpo4swapE,@object
	.size		_ZN34_INTERNAL_761bbc73_4_k_cu_393babc24cuda3std6ranges3__45__cpo4swapE,(_ZN34_INTERNAL_761bbc73_4_k_cu_393babc26thrust24THRUST_300001_SM_1000_NS8cuda_cub10par_nosyncE - _ZN34_INTERNAL_761bbc73_4_k_cu_393babc24cuda3std6ranges3__45__cpo4swapE)
_ZN34_INTERNAL_761bbc73_4_k_cu_393babc24cuda3std6ranges3__45__cpo4swapE:
	.zero		1
	.type		_ZN34_INTERNAL_761bbc73_4_k_cu_393babc26thrust24THRUST_300001_SM_1000_NS8cuda_cub10par_nosyncE,@object
	.size		_ZN34_INTERNAL_761bbc73_4_k_cu_393babc26thrust24THRUST_300001_SM_1000_NS8cuda_cub10par_nosyncE,(_ZN34_INTERNAL_761bbc73_4_k_cu_393babc26thrust24THRUST_300001_SM_1000_NS12placeholders2_9E - _ZN34_INTERNAL_761bbc73_4_k_cu_393babc26thrust24THRUST_300001_SM_1000_NS8cuda_cub10par_nosyncE)
_ZN34_INTERNAL_761bbc73_4_k_cu_393babc26thrust24THRUST_300001_SM_1000_NS8cuda_cub10par_nosyncE:
	.zero		1
	.type		_ZN34_INTERNAL_761bbc73_4_k_cu_393babc26thrust24THRUST_300001_SM_1000_NS12placeholders2_9E,@object
	.size		_ZN34_INTERNAL_761bbc73_4_k_cu_393babc26thrust24THRUST_300001_SM_1000_NS12placeholders2_9E,(_ZN34_INTERNAL_761bbc73_4_k_cu_393babc24cuda3std3__436_GLOBAL__N__761bbc73_4_k_cu_393babc26ignoreE - _ZN34_INTERNAL_761bbc73_4_k_cu_393babc26thrust24THRUST_300001_SM_1000_NS12placeholders2_9E)
_ZN34_INTERNAL_761bbc73_4_k_cu_393babc26thrust24THRUST_300001_SM_1000_NS12placeholders2_9E:
	.zero		1
	.type		_ZN34_INTERNAL_761bbc73_4_k_cu_393babc24cuda3std3__436_GLOBAL__N__761bbc73_4_k_cu_393babc26ignoreE,@object
	.size		_ZN34_INTERNAL_761bbc73_4_k_cu_393babc24cuda3std3__436_GLOBAL__N__761bbc73_4_k_cu_393babc26ignoreE,(_ZN34_INTERNAL_761bbc73_4_k_cu_393babc24cuda3std6ranges3__45__cpo4dataE - _ZN34_INTERNAL_761bbc73_4_k_cu_393babc24cuda3std3__436_GLOBAL__N__761bbc73_4_k_cu_393babc26ignoreE)
_ZN34_INTERNAL_761bbc73_4_k_cu_393babc24cuda3std3__436_GLOBAL__N__761bbc73_4_k_cu_393babc26ignoreE:
	.zero		1
	.type		_ZN34_INTERNAL_761bbc73_4_k_cu_393babc24cuda3std6ranges3__45__cpo4dataE,@object
	.size		_ZN34_INTERNAL_761bbc73_4_k_cu_393babc24cuda3std6ranges3__45__cpo4dataE,(_ZN34_INTERNAL_761bbc73_4_k_cu_393babc26thrust24THRUST_300001_SM_1000_NS12placeholders2_1E - _ZN34_INTERNAL_761bbc73_4_k_cu_393babc24cuda3std6ranges3__45__cpo4dataE)
_ZN34_INTERNAL_761bbc73_4_k_cu_393babc24cuda3std6ranges3__45__cpo4dataE:
	.zero		1
	.type		_ZN34_INTERNAL_761bbc73_4_k_cu_393babc26thrust24THRUST_300001_SM_1000_NS12placeholders2_1E,@object
	.size		_ZN34_INTERNAL_761bbc73_4_k_cu_393babc26thrust24THRUST_300001_SM_1000_NS12placeholders2_1E,(_ZN34_INTERNAL_761bbc73_4_k_cu_393babc24cuda3std3__45__cpo5beginE - _ZN34_INTERNAL_761bbc73_4_k_cu_393babc26thrust24THRUST_300001_SM_1000_NS12placeholders2_1E)
_ZN34_INTERNAL_761bbc73_4_k_cu_393babc26thrust24THRUST_300001_SM_1000_NS12placeholders2_1E:
	.zero		1
	.type		_ZN34_INTERNAL_761bbc73_4_k_cu_393babc24cuda3std3__45__cpo5beginE,@object
	.size		_ZN34_INTERNAL_761bbc73_4_k_cu_393babc24cuda3std3__45__cpo5beginE,(_ZN34_INTERNAL_761bbc73_4_k_cu_393babc24cuda3std6ranges3__45__cpo5beginE - _ZN34_INTERNAL_761bbc73_4_k_cu_393babc24cuda3std3__45__cpo5beginE)
_ZN34_INTERNAL_761bbc73_4_k_cu_393babc24cuda3std3__45__cpo5beginE:
	.zero		1
	.type		_ZN34_INTERNAL_761bbc73_4_k_cu_393babc24cuda3std6ranges3__45__cpo5beginE,@object
	.size		_ZN34_INTERNAL_761bbc73_4_k_cu_393babc24cuda3std6ranges3__45__cpo5beginE,(_ZN34_INTERNAL_761bbc73_4_k_cu_393babc26thrust24THRUST_300001_SM_1000_NS12placeholders2_5E - _ZN34_INTERNAL_761bbc73_4_k_cu_393babc24cuda3std6ranges3__45__cpo5beginE)
_ZN34_INTERNAL_761bbc73_4_k_cu_393babc24cuda3std6ranges3__45__cpo5beginE:
	.zero		1
	.type		_ZN34_INTERNAL_761bbc73_4_k_cu_393babc26thrust24THRUST_300001_SM_1000_NS12placeholders2_5E,@object
	.size		_ZN34_INTERNAL_761bbc73_4_k_cu_393babc26thrust24THRUST_300001_SM_1000_NS12placeholders2_5E,(_ZN34_INTERNAL_761bbc73_4_k_cu_393babc24cuda3std3__45__cpo6rbeginE - _ZN34_INTERNAL_761bbc73_4_k_cu_393babc26thrust24THRUST_300001_SM_1000_NS12placeholders2_5E)
_ZN34_INTERNAL_761bbc73_4_k_cu_393babc26thrust24THRUST_300001_SM_1000_NS12placeholders2_5E:
	.zero		1
	.type		_ZN34_INTERNAL_761bbc73_4_k_cu_393babc24cuda3std3__45__cpo6rbeginE,@object
	.size		_ZN34_INTERNAL_761bbc73_4_k_cu_393babc24cuda3std3__45__cpo6rbeginE,(_ZN34_INTERNAL_761bbc73_4_k_cu_393babc24cuda3std6ranges3__45__cpo7advanceE - _ZN34_INTERNAL_761bbc73_4_k_cu_393babc24cuda3std3__45__cpo6rbeginE)
_ZN34_INTERNAL_761bbc73_4_k_cu_393babc24cuda3std3__45__cpo6rbeginE:
	.zero		1
	.type		_ZN34_INTERNAL_761bbc73_4_k_cu_393babc24cuda3std6ranges3__45__cpo7advanceE,@object
	.size		_ZN34_INTERNAL_761bbc73_4_k_cu_393babc24cuda3std6ranges3__45__cpo7advanceE,(_ZN34_INTERNAL_761bbc73_4_k_cu_393babc24cuda3std3__47nulloptE - _ZN34_INTERNAL_761bbc73_4_k_cu_393babc24cuda3std6ranges3__45__cpo7advanceE)
_ZN34_INTERNAL_761bbc73_4_k_cu_393babc24cuda3std6ranges3__45__cpo7advanceE:
	.zero		1
	.type		_ZN34_INTERNAL_761bbc73_4_k_cu_393babc24cuda3std3__47nulloptE,@object
	.size		_ZN34_INTERNAL_761bbc73_4_k_cu_393babc24cuda3std3__47nulloptE,(_ZN34_INTERNAL_761bbc73_4_k_cu_393babc24cuda3std6ranges3__45__cpo8distanceE - _ZN34_INTERNAL_761bbc73_4_k_cu_393babc24cuda3std3__47nulloptE)
_ZN34_INTERNAL_761bbc73_4_k_cu_393babc24cuda3std3__47nulloptE:
	.zero		1
	.type		_ZN34_INTERNAL_761bbc73_4_k_cu_393babc24cuda3std6ranges3__45__cpo8distanceE,@object
	.size		_ZN34_INTERNAL_761bbc73_4_k_cu_393babc24cuda3std6ranges3__45__cpo8distanceE,(_ZN34_INTERNAL_761bbc73_4_k_cu_393babc26thrust24THRUST_300001_SM_1000_NS12placeholders3_10E - _ZN34_INTERNAL_761bbc73_4_k_cu_393babc24cuda3std6ranges3__45__cpo8distanceE)
_ZN34_INTERNAL_761bbc73_4_k_cu_393babc24cuda3std6ranges3__45__cpo8distanceE:
	.zero		1
	.type		_ZN34_INTERNAL_761bbc73_4_k_cu_393babc26thrust24THRUST_300001_SM_1000_NS12placeholders3_10E,@object
	.size		_ZN34_INTERNAL_761bbc73_4_k_cu_393babc26thrust24THRUST_300001_SM_1000_NS12placeholders3_10E,(_ZN34_INTERNAL_761bbc73_4_k_cu_393babc24cuda3std3__419piecewise_constructE - _ZN34_INTERNAL_761bbc73_4_k_cu_393babc26thrust24THRUST_300001_SM_1000_NS12placeholders3_10E)
_ZN34_INTERNAL_761bbc73_4_k_cu_393babc26thrust24THRUST_300001_SM_1000_NS12placeholders3_10E:
	.zero		1
	.type		_ZN34_INTERNAL_761bbc73_4_k_cu_393babc24cuda3std3__419piecewise_constructE,@object
	.size		_ZN34_INTERNAL_761bbc73_4_k_cu_393babc24cuda3std3__419piecewise_constructE,(_ZN34_INTERNAL_761bbc73_4_k_cu_393babc24cuda3std6ranges3__45__cpo5cdataE - _ZN34_INTERNAL_761bbc73_4_k_cu_393babc24cuda3std3__419piecewise_constructE)
_ZN34_INTERNAL_761bbc73_4_k_cu_393babc24cuda3std3__419piecewise_constructE:
	.zero		1
	.type		_ZN34_INTERNAL_761bbc73_4_k_cu_393babc24cuda3std6ranges3__45__cpo5cdataE,@object
	.size		_ZN34_INTERNAL_761bbc73_4_k_cu_393babc24cuda3std6ranges3__45__cpo5cdataE,(_ZN34_INTERNAL_761bbc73_4_k_cu_393babc26thrust24THRUST_300001_SM_1000_NS12placeholders2_2E - _ZN34_INTERNAL_761bbc73_4_k_cu_393babc24cuda3std6ranges3__45__cpo5cdataE)
_ZN34_INTERNAL_761bbc73_4_k_cu_393babc24cuda3std6ranges3__45__cpo5cdataE:
	.zero		1
	.type		_ZN34_INTERNAL_761bbc73_4_k_cu_393babc26thrust24THRUST_300001_SM_1000_NS12placeholders2_2E,@object
	.size		_ZN34_INTERNAL_761bbc73_4_k_cu_393babc26thrust24THRUST_300001_SM_1000_NS12placeholders2_2E,(_ZN34_INTERNAL_761bbc73_4_k_cu_393babc24cuda3std3__45__cpo3endE - _ZN34_INTERNAL_761bbc73_4_k_cu_393babc26thrust24THRUST_300001_SM_1000_NS12placeholders2_2E)
_ZN34_INTERNAL_761bbc73_4_k_cu_393babc26thrust24THRUST_300001_SM_1000_NS12placeholders2_2E:
	.zero		1
	.type		_ZN34_INTERNAL_761bbc73_4_k_cu_393babc24cuda3std3__45__cpo3endE,@object
	.size		_ZN34_INTERNAL_761bbc73_4_k_cu_393babc24cuda3std3__45__cpo3endE,(_ZN34_INTERNAL_761bbc73_4_k_cu_393babc24cuda3std6ranges3__45__cpo3endE - _ZN34_INTERNAL_761bbc73_4_k_cu_393babc24cuda3std3__45__cpo3endE)
_ZN34_INTERNAL_761bbc73_4_k_cu_393babc24cuda3std3__45__cpo3endE:
	.zero		1
	.type		_ZN34_INTERNAL_761bbc73_4_k_cu_393babc24cuda3std6ranges3__45__cpo3endE,@object
	.size		_ZN34_INTERNAL_761bbc73_4_k_cu_393babc24cuda3std6ranges3__45__cpo3endE,(_ZN34_INTERNAL_761bbc73_4_k_cu_393babc26thrust24THRUST_300001_SM_1000_NS12placeholders2_6E - _ZN34_INTERNAL_761bbc73_4_k_cu_393babc24cuda3std6ranges3__45__cpo3endE)
_ZN34_INTERNAL_761bbc73_4_k_cu_393babc24cuda3std6ranges3__45__cpo3endE:
	.zero		1
	.type		_ZN34_INTERNAL_761bbc73_4_k_cu_393babc26thrust24THRUST_300001_SM_1000_NS12placeholders2_6E,@object
	.size		_ZN34_INTERNAL_761bbc73_4_k_cu_393babc26thrust24THRUST_300001_SM_1000_NS12placeholders2_6E,(_ZN34_INTERNAL_761bbc73_4_k_cu_393babc24cuda3std3__45__cpo4rendE - _ZN34_INTERNAL_761bbc73_4_k_cu_393babc26thrust24THRUST_300001_SM_1000_NS12placeholders2_6E)
_ZN34_INTERNAL_761bbc73_4_k_cu_393babc26thrust24THRUST_300001_SM_1000_NS12placeholders2_6E:
	.zero		1
	.type		_ZN34_INTERNAL_761bbc73_4_k_cu_393babc24cuda3std3__45__cpo4rendE,@object
	.size		_ZN34_INTERNAL_761bbc73_4_k_cu_393babc24cuda3std3__45__cpo4rendE,(_ZN34_INTERNAL_761bbc73_4_k_cu_393babc24cuda3std6ranges3__45__cpo9iter_swapE - _ZN34_INTERNAL_761bbc73_4_k_cu_393babc24cuda3std3__45__cpo4rendE)
_ZN34_INTERNAL_761bbc73_4_k_cu_393babc24cuda3std3__45__cpo4rendE:
	.zero		1
	.type		_ZN34_INTERNAL_761bbc73_4_k_cu_393babc24cuda3std6ranges3__45__cpo9iter_swapE,@object
	.size		_ZN34_INTERNAL_761bbc73_4_k_cu_393babc24cuda3std6ranges3__45__cpo9iter_swapE,(_ZN34_INTERNAL_761bbc73_4_k_cu_393babc24cuda3std3__48unexpectE - _ZN34_INTERNAL_761bbc73_4_k_cu_393babc24cuda3std6ranges3__45__cpo9iter_swapE)
_ZN34_INTERNAL_761bbc73_4_k_cu_393babc24cuda3std6ranges3__45__cpo9iter_swapE:
	.zero		1
	.type		_ZN34_INTERNAL_761bbc73_4_k_cu_393babc24cuda3std3__48unexpectE,@object
	.size		_ZN34_INTERNAL_761bbc73_4_k_cu_393babc24cuda3std3__48unexpectE,(_ZN34_INTERNAL_761bbc73_4_k_cu_393babc26thrust24THRUST_300001_SM_1000_NS8cuda_cub3parE - _ZN34_INTERNAL_761bbc73_4_k_cu_393babc24cuda3std3__48unexpectE)
_ZN34_INTERNAL_761bbc73_4_k_cu_393babc24cuda3std3__48unexpectE:
	.zero		1
	.type		_ZN34_INTERNAL_761bbc73_4_k_cu_393babc26thrust24THRUST_300001_SM_1000_NS8cuda_cub3parE,@object
	.size		_ZN34_INTERNAL_761bbc73_4_k_cu_393babc26thrust24THRUST_300001_SM_1000_NS8cuda_cub3parE,(_ZN34_INTERNAL_761bbc73_4_k_cu_393babc26thrust24THRUST_300001_SM_1000_NS12placeholders2_4E - _ZN34_INTERNAL_761bbc73_4_k_cu_393babc26thrust24THRUST_300001_SM_1000_NS8cuda_cub3parE)
_ZN34_INTERNAL_761bbc73_4_k_cu_393babc26thrust24THRUST_300001_SM_1000_NS8cuda_cub3parE:
	.zero		1
	.type		_ZN34_INTERNAL_761bbc73_4_k_cu_393babc26thrust24THRUST_300001_SM_1000_NS12placeholders2_4E,@object
	.size		_ZN34_INTERNAL_761bbc73_4_k_cu_393babc26thrust24THRUST_300001_SM_1000_NS12placeholders2_4E,(_ZN34_INTERNAL_761bbc73_4_k_cu_393babc24cuda3std3__45__cpo4cendE - _ZN34_INTERNAL_761bbc73_4_k_cu_393babc26thrust24THRUST_300001_SM_1000_NS12placeholders2_4E)
_ZN34_INTERNAL_761bbc73_4_k_cu_393babc26thrust24THRUST_300001_SM_1000_NS12placeholders2_4E:
	.zero		1
	.type		_ZN34_INTERNAL_761bbc73_4_k_cu_393babc24cuda3std3__45__cpo4cendE,@object
	.size		_ZN34_INTERNAL_761bbc73_4_k_cu_393babc24cuda3std3__45__cpo4cendE,(_ZN34_INTERNAL_761bbc73_4_k_cu_393babc24cuda3std6ranges3__45__cpo4cendE - _ZN34_INTERNAL_761bbc73_4_k_cu_393babc24cuda3std3__45__cpo4cendE)
_ZN34_INTERNAL_761bbc73_4_k_cu_393babc24cuda3std3__45__cpo4cendE:
	.zero		1
	.type		_ZN34_INTERNAL_761bbc73_4_k_cu_393babc24cuda3std6ranges3__45__cpo4cendE,@object
	.size		_ZN34_INTERNAL_761bbc73_4_k_cu_393babc24cuda3std6ranges3__45__cpo4cendE,(_ZN34_INTERNAL_761bbc73_4_k_cu_393babc24cuda3std3__420unreachable_sentinelE - _ZN34_INTERNAL_761bbc73_4_k_cu_393babc24cuda3std6ranges3__45__cpo4cendE)
_ZN34_INTERNAL_761bbc73_4_k_cu_393babc24cuda3std6ranges3__45__cpo4cendE:
	.zero		1
	.type		_ZN34_INTERNAL_761bbc73_4_k_cu_393babc24cuda3std3__420unreachable_sentinelE,@object
	.size		_ZN34_INTERNAL_761bbc73_4_k_cu_393babc24cuda3std3__420unreachable_sentinelE,(_ZN34_INTERNAL_761bbc73_4_k_cu_393babc24cuda3std6ranges3__45__cpo5ssizeE - _ZN34_INTERNAL_761bbc73_4_k_cu_393babc24cuda3std3__420unreachable_sentinelE)
_ZN34_INTERNAL_761bbc73_4_k_cu_393babc24cuda3std3__420unreachable_sentinelE:
	.zero		1
	.type		_ZN34_INTERNAL_761bbc73_4_k_cu_393babc24cuda3std6ranges3__45__cpo5ssizeE,@object
	.size		_ZN34_INTERNAL_761bbc73_4_k_cu_393babc24cuda3std6ranges3__45__cpo5ssizeE,(_ZN34_INTERNAL_761bbc73_4_k_cu_393babc26thrust24THRUST_300001_SM_1000_NS12placeholders2_8E - _ZN34_INTERNAL_761bbc73_4_k_cu_393babc24cuda3std6ranges3__45__cpo5ssizeE)
_ZN34_INTERNAL_761bbc73_4_k_cu_393babc24cuda3std6ranges3__45__cpo5ssizeE:
	.zero		1
	.type		_ZN34_INTERNAL_761bbc73_4_k_cu_393babc26thrust24THRUST_300001_SM_1000_NS12placeholders2_8E,@object
	.size		_ZN34_INTERNAL_761bbc73_4_k_cu_393babc26thrust24THRUST_300001_SM_1000_NS12placeholders2_8E,(_ZN34_INTERNAL_761bbc73_4_k_cu_393babc24cuda3std3__45__cpo5crendE - _ZN34_INTERNAL_761bbc73_4_k_cu_393babc26thrust24THRUST_300001_SM_1000_NS12placeholders2_8E)
_ZN34_INTERNAL_761bbc73_4_k_cu_393babc26thrust24THRUST_300001_SM_1000_NS12placeholders2_8E:
	.zero		1
	.type		_ZN34_INTERNAL_761bbc73_4_k_cu_393babc24cuda3std3__45__cpo5crendE,@object
	.size		_ZN34_INTERNAL_761bbc73_4_k_cu_393babc24cuda3std3__45__cpo5crendE,(_ZN34_INTERNAL_761bbc73_4_k_cu_393babc24cuda3std6ranges3__45__cpo4prevE - _ZN34_INTERNAL_761bbc73_4_k_cu_393babc24cuda3std3__45__cpo5crendE)
_ZN34_INTERNAL_761bbc73_4_k_cu_393babc24cuda3std3__45__cpo5crendE:
	.zero		1
	.type		_ZN34_INTERNAL_761bbc73_4_k_cu_393babc24cuda3std6ranges3__45__cpo4prevE,@object
	.size		_ZN34_INTERNAL_761bbc73_4_k_cu_393babc24cuda3std6ranges3__45__cpo4prevE,(_ZN34_INTERNAL_761bbc73_4_k_cu_393babc24cuda3std6ranges3__45__cpo9iter_moveE - _ZN34_INTERNAL_761bbc73_4_k_cu_393babc24cuda3std6ranges3__45__cpo4prevE)
_ZN34_INTERNAL_761bbc73_4_k_cu_393babc24cuda3std6ranges3__45__cpo4prevE:
	.zero		1
	.type		_ZN34_INTERNAL_761bbc73_4_k_cu_393babc24cuda3std6ranges3__45__cpo9iter_moveE,@object
	.size		_ZN34_INTERNAL_761bbc73_4_k_cu_393babc24cuda3std6ranges3__45__cpo9iter_moveE,(_ZN34_INTERNAL_761bbc73_4_k_cu_393babc26thrust24THRUST_300001_SM_1000_NS6system6detail10sequential3seqE - _ZN34_INTERNAL_761bbc73_4_k_cu_393babc24cuda3std6ranges3__45__cpo9iter_moveE)
_ZN34_INTERNAL_761bbc73_4_k_cu_393babc24cuda3std6ranges3__45__cpo9iter_moveE:
	.zero		1
	.type		_ZN34_INTERNAL_761bbc73_4_k_cu_393babc26thrust24THRUST_300001_SM_1000_NS6system6detail10sequential3seqE,@object
	.size		_ZN34_INTERNAL_761bbc73_4_k_cu_393babc26thrust24THRUST_300001_SM_1000_NS6system6detail10sequential3seqE,(.L_31 - _ZN34_INTERNAL_761bbc73_4_k_cu_393babc26thrust24THRUST_300001_SM_1000_NS6system6detail10sequential3seqE)
_ZN34_INTERNAL_761bbc73_4_k_cu_393babc26thrust24THRUST_300001_SM_1000_NS6system6detail10sequential3seqE:
	.zero		1
.L_31:


//--------------------- .nv.constant0._ZN3cub18CUB_300001_SM_10006detail11EmptyKernelIvEEvv --------------------------
	.section	.nv.constant0._ZN3cub18CUB_300001_SM_10006detail11EmptyKernelIvEEvv,"a",@progbits
	.sectionflags	@""
	.align	4
.nv.constant0._ZN3cub18CUB_300001_SM_10006detail11EmptyKernelIvEEvv:
	.zero		896


//--------------------- .nv.constant0._Z18initializeSynapsesiifPfPiS0_S_S0_ --------------------------
	.section	.nv.constant0._Z18initializeSynapsesiifPfPiS0_S_S0_,"a",@progbits
	.sectionflags	@""
	.align	4
.nv.constant0._Z18initializeSynapsesiifPfPiS0_S_S0_:
	.zero		952


//--------------------- SYMBOLS --------------------------

	.type		.nv.reservedSmem.offset0,@object
	.size		.nv.reservedSmem.offset0,0x4
